//
// Generated by NVIDIA NVVM Compiler
//
// Compiler Build ID: CL-36424714
// Cuda compilation tools, release 13.0, V13.0.88
// Based on NVVM 20.0.0
//

.version 9.0
.target sm_100
.address_size 64

	// .globl	_Z9seventeenPjji

.visible .entry _Z9seventeenPjji(
	.param .u64 .ptr .align 1 _Z9seventeenPjji_param_0,
	.param .u32 _Z9seventeenPjji_param_1,
	.param .u32 _Z9seventeenPjji_param_2
)
{
	.reg .pred 	%p<7>;
	.reg .b32 	%r<19>;
	.reg .b64 	%rd<5>;

	ld.param.u64 	%rd1, [_Z9seventeenPjji_param_0];
	ld.param.u32 	%r10, [_Z9seventeenPjji_param_1];
	ld.param.u32 	%r9, [_Z9seventeenPjji_param_2];
	mov.u32 	%r11, %ctaid.x;
	mov.u32 	%r12, %ntid.x;
	mov.u32 	%r13, %tid.x;
	mad.lo.s32 	%r1, %r11, %r12, %r13;
	setp.ge.u32 	%p1, %r1, %r10;
	@%p1 bra 	$L__BB0_2;
	cvta.to.global.u64 	%rd2, %rd1;
	mul.wide.u32 	%rd3, %r1, 4;
	add.s64 	%rd4, %rd2, %rd3;
	ld.global.u32 	%r14, [%rd4];
	add.s32 	%r15, %r14, 1;
	st.global.u32 	[%rd4], %r15;
$L__BB0_2:
	bar.sync 	0;
	setp.lt.s32 	%p2, %r9, 1;
	@%p2 bra 	$L__BB0_9;
	and.b32  	%r2, %r9, 3;
	setp.lt.u32 	%p3, %r9, 4;
	@%p3 bra 	$L__BB0_6;
	and.b32  	%r16, %r9, 2147483644;
	neg.s32 	%r17, %r16;
$L__BB0_5:
	bar.sync 	0;
	bar.sync 	0;
	bar.sync 	0;
	bar.sync 	0;
	add.s32 	%r17, %r17, 4;
	setp.ne.s32 	%p4, %r17, 0;
	@%p4 bra 	$L__BB0_5;
$L__BB0_6:
	setp.eq.s32 	%p5, %r2, 0;
	@%p5 bra 	$L__BB0_9;
	neg.s32 	%r18, %r2;
$L__BB0_8:
	.pragma "nounroll";
	bar.sync 	0;
	add.s32 	%r18, %r18, 1;
	setp.ne.s32 	%p6, %r18, 0;
	@%p6 bra 	$L__BB0_8;
$L__BB0_9:
	ret;

}


// ===== COMPILED SASS (sm_100) =====

	.target	sm_100

	.elftype	@"ET_EXEC"


//--------------------- .note.nv.tkinfo           --------------------------
	.section	.note.nv.tkinfo,"",@"SHT_NOTE"
	.sectionflags	@"SHF_NOTE_NV_TKINFO"
	.tkinfo
        /*0018*/ 	.word	0x00000002
        /*0030*/ 	.string	""
        /*0030*/ 	.string	"ptxas"
        /*0030*/ 	.string	"Cuda compilation tools, release 13.0, V13.0.88"
        /*0030*/ 	.string	"Build cuda_13.0.r13.0/compiler.36424714_0"
        /*0030*/ 	.string	"-arch sm_100 -m 64 "



//--------------------- .note.nv.cuinfo           --------------------------
	.section	.note.nv.cuinfo,"",@"SHT_NOTE"
	.sectionflags	@"SHF_NOTE_NV_CUINFO"
        /*0018*/ 	.short	0x0002
        /*001a*/ 	.short	0x0064
        /*001c*/ 	.short	0x0082
	.zero		2


//--------------------- .nv.info                  --------------------------
	.section	.nv.info,"",@"SHT_CUDA_INFO"
	.align	4


	//----- nvinfo : EIATTR_REGCOUNT
	.align		4
        /*0000*/ 	.byte	0x04, 0x2f
        /*0002*/ 	.short	(.L_1 - .L_0)
	.align		4
.L_0:
        /*0004*/ 	.word	index@(_Z9seventeenPjji)
        /*0008*/ 	.word	0x00000008


	//----- nvinfo : EIATTR_FRAME_SIZE
	.align		4
.L_1:
        /*000c*/ 	.byte	0x04, 0x11
        /*000e*/ 	.short	(.L_3 - .L_2)
	.align		4
.L_2:
        /*0010*/ 	.word	index@(_Z9seventeenPjji)
        /*0014*/ 	.word	0x00000000


	//----- nvinfo : EIATTR_MIN_STACK_SIZE
	.align		4
.L_3:
        /*0018*/ 	.byte	0x04, 0x12
        /*001a*/ 	.short	(.L_5 - .L_4)
	.align		4
.L_4:
        /*001c*/ 	.word	index@(_Z9seventeenPjji)
        /*0020*/ 	.word	0x00000000
.L_5:


//--------------------- .nv.compat                --------------------------
	.section	.nv.compat,"",@"SHT_CUDA_COMPAT_INFO"
	.align	4
        /*0000*/ 	.byte	0x02, 0x09, 0x00, 0x00, 0x02, 0x02, 0x01, 0x00, 0x02, 0x05, 0x05, 0x00, 0x03, 0x07, 0x01, 0x01
        /*0010*/ 	.byte	0x02, 0x03, 0x00, 0x00, 0x02, 0x06, 0x01, 0x00, 0x04, 0x0b, 0x08, 0x00, 0x09, 0x00, 0x00, 0x00
        /*0020*/ 	.byte	0x00, 0x00, 0x00, 0x00


//--------------------- .nv.info._Z9seventeenPjji --------------------------
	.section	.nv.info._Z9seventeenPjji,"",@"SHT_CUDA_INFO"
	.sectionflags	@""
	.align	4


	//----- nvinfo : EIATTR_CUDA_API_VERSION
	.align		4
        /*0000*/ 	.byte	0x04, 0x37
        /*0002*/ 	.short	(.L_7 - .L_6)
.L_6:
        /*0004*/ 	.word	0x00000082


	//----- nvinfo : EIATTR_KPARAM_INFO
	.align		4
.L_7:
        /*0008*/ 	.byte	0x04, 0x17
        /*000a*/ 	.short	(.L_9 - .L_8)
.L_8:
        /*000c*/ 	.word	0x00000000
        /*0010*/ 	.short	0x0002
        /*0012*/ 	.short	0x000c
        /*0014*/ 	.byte	0x00, 0xf0, 0x11, 0x00


	//----- nvinfo : EIATTR_KPARAM_INFO
	.align		4
.L_9:
        /*0018*/ 	.byte	0x04, 0x17
        /*001a*/ 	.short	(.L_11 - .L_10)
.L_10:
        /*001c*/ 	.word	0x00000000
        /*0020*/ 	.short	0x0001
        /*0022*/ 	.short	0x0008
        /*0024*/ 	.byte	0x00, 0xf0, 0x11, 0x00


	//----- nvinfo : EIATTR_KPARAM_INFO
	.align		4
.L_11:
        /*0028*/ 	.byte	0x04, 0x17
        /*002a*/ 	.short	(.L_13 - .L_12)
.L_12:
        /*002c*/ 	.word	0x00000000
        /*0030*/ 	.short	0x0000
        /*0032*/ 	.short	0x0000
        /*0034*/ 	.byte	0x00, 0xf5, 0x21, 0x00


	//----- nvinfo : EIATTR_SPARSE_MMA_MASK
	.align		4
.L_13:
        /*0038*/ 	.byte	0x03, 0x50
        /*003a*/ 	.short	0x0000


	//----- nvinfo : EIATTR_MAXREG_COUNT
	.align		4
        /*003c*/ 	.byte	0x03, 0x1b
        /*003e*/ 	.short	0x00ff


	//----- nvinfo : EIATTR_NUM_BARRIERS
	.align		4
        /*0040*/ 	.byte	0x02, 0x4c
        /*0042*/ 	.byte	0x01
	.zero		1


	//----- nvinfo : EIATTR_MERCURY_ISA_VERSION
	.align		4
        /*0044*/ 	.byte	0x03, 0x5f
        /*0046*/ 	.short	0x0101


	//----- nvinfo : EIATTR_VRC_CTA_INIT_COUNT
	.align		4
        /*0048*/ 	.byte	0x02, 0x4a
	.zero		1
	.zero		1


	//----- nvinfo : EIATTR_EXIT_INSTR_OFFSETS
	.align		4
        /*004c*/ 	.byte	0x04, 0x1c
        /*004e*/ 	.short	(.L_15 - .L_14)


	//   ....[0]....
.L_14:
        /*0050*/ 	.word	0x00000130


	//   ....[1]....
        /*0054*/ 	.word	0x000004a0


	//   ....[2]....
        /*0058*/ 	.word	0x00000500


	//----- nvinfo : EIATTR_CRS_STACK_SIZE
	.align		4
.L_15:
        /*005c*/ 	.byte	0x04, 0x1e
        /*005e*/ 	.short	(.L_17 - .L_16)
.L_16:
        /*0060*/ 	.word	0x00000000


	//----- nvinfo : EIATTR_CBANK_PARAM_SIZE
	.align		4
.L_17:
        /*0064*/ 	.byte	0x03, 0x19
        /*0066*/ 	.short	0x0010


	//----- nvinfo : EIATTR_PARAM_CBANK
	.align		4
        /*0068*/ 	.byte	0x04, 0x0a
        /*006a*/ 	.short	(.L_19 - .L_18)
	.align		4
.L_18:
        /*006c*/ 	.word	index@(.nv.constant0._Z9seventeenPjji)
        /*0070*/ 	.short	0x0380
        /*0072*/ 	.short	0x0010


	//----- nvinfo : EIATTR_SW_WAR
	.align		4
.L_19:
        /*0074*/ 	.byte	0x04, 0x36
        /*0076*/ 	.short	(.L_21 - .L_20)
.L_20:
        /*0078*/ 	.word	0x00000008
.L_21:


//--------------------- .nv.callgraph             --------------------------
	.section	.nv.callgraph,"",@"SHT_CUDA_CALLGRAPH"
	.align	4
	.sectionentsize	8
	.align		4
        /*0000*/ 	.word	0x00000000
	.align		4
        /*0004*/ 	.word	0xffffffff
	.align		4
        /*0008*/ 	.word	0x00000000
	.align		4
        /*000c*/ 	.word	0xfffffffe
	.align		4
        /*0010*/ 	.word	0x00000000
	.align		4
        /*0014*/ 	.word	0xfffffffd
	.align		4
        /*0018*/ 	.word	0x00000000
	.align		4
        /*001c*/ 	.word	0xfffffffc


//--------------------- .text._Z9seventeenPjji    --------------------------
	.section	.text._Z9seventeenPjji,"ax",@progbits
	.align	128
        .global         _Z9seventeenPjji
        .type           _Z9seventeenPjji,@function
        .size           _Z9seventeenPjji,(.L_x_9 - _Z9seventeenPjji)
        .other          _Z9seventeenPjji,@"STO_CUDA_ENTRY STV_DEFAULT"
_Z9seventeenPjji:
.text._Z9seventeenPjji:
[----:B------:R-:W-:Y:S01]  /*0000*/  LDC R1, c[0x0][0x37c] ;  /* 0x0000df00ff017b82 */ /* 0x000fe20000000800 */
[----:B------:R-:W0:Y:S07]  /*0010*/  S2R R0, SR_TID.X ;  /* 0x0000000000007919 */ /* 0x000e2e0000002100 */
[----:B------:R-:W0:Y:S01]  /*0020*/  S2UR UR4, SR_CTAID.X ;  /* 0x00000000000479c3 */ /* 0x000e220000002500 */
[----:B------:R-:W1:Y:S01]  /*0030*/  LDCU UR5, c[0x0][0x388] ;  /* 0x00007100ff0577ac */ /* 0x000e620008000800 */
[----:B------:R-:W-:Y:S06]  /*0040*/  BSSY.RECONVERGENT B0, `(.L_x_0) ;  /* 0x000000d000007945 */ /* 0x000fec0003800200 */
[----:B------:R-:W0:Y:S08]  /*0050*/  LDC R5, c[0x0][0x360] ;  /* 0x0000d800ff057b82 */ /* 0x000e300000000800 */
[----:B------:R-:W2:Y:S01]  /*0060*/  LDC R4, c[0x0][0x38c] ;  /* 0x0000e300ff047b82 */ /* 0x000ea20000000800 */
[----:B0-----:R-:W-:-:S05]  /*0070*/  IMAD R5, R5, UR4, R0 ;  /* 0x0000000405057c24 */ /* 0x001fca000f8e0200 */
[----:B-1----:R-:W-:Y:S02]  /*0080*/  ISETP.GE.U32.AND P0, PT, R5, UR5, PT ;  /* 0x0000000505007c0c */ /* 0x002fe4000bf06070 */
[----:B--2---:R-:W-:-:S11]  /*0090*/  ISETP.GE.AND P1, PT, R4, 0x1, PT ;  /* 0x000000010400780c */ /* 0x004fd60003f26270 */
[----:B------:R-:W-:Y:S05]  /*00a0*/  @P0 BRA `(.L_x_1) ;  /* 0x0000000000180947 */ /* 0x000fea0003800000 */
[----:B------:R-:W0:Y:S01]  /*00b0*/  LDC.64 R2, c[0x0][0x380] ;  /* 0x0000e000ff027b82 */ /* 0x000e220000000a00 */
[----:B------:R-:W1:Y:S01]  /*00c0*/  LDCU.64 UR4, c[0x0][0x358] ;  /* 0x00006b00ff0477ac */ /* 0x000e620008000a00 */
[----:B0-----:R-:W-:-:S05]  /*00d0*/  IMAD.WIDE.U32 R2, R5, 0x4, R2 ;  /* 0x0000000405027825 */ /* 0x001fca00078e0002 */
[----:B-1----:R-:W2:Y:S02]  /*00e0*/  LDG.E R0, desc[UR4][R2.64] ;  /* 0x0000000402007981 */ /* 0x002ea4000c1e1900 */
[----:B--2---:R-:W-:-:S05]  /*00f0*/  VIADD R5, R0, 0x1 ;  /* 0x0000000100057836 */ /* 0x004fca0000000000 */
[----:B------:R0:W-:Y:S02]  /*0100*/  STG.E desc[UR4][R2.64], R5 ;  /* 0x0000000502007986 */ /* 0x0001e4000c101904 */
.L_x_1:
[----:B------:R-:W-:Y:S05]  /*0110*/  BSYNC.RECONVERGENT B0 ;  /* 0x0000000000007941 */ /* 0x000fea0003800200 */
.L_x_0:
[----:B------:R-:W-:Y:S06]  /*0120*/  BAR.SYNC.DEFER_BLOCKING 0x0 ;  /* 0x0000000000007b1d */ /* 0x000fec0000010000 */
[----:B------:R-:W-:Y:S05]  /*0130*/  @!P1 EXIT ;  /* 0x000000000000994d */ /* 0x000fea0003800000 */
[C---:B------:R-:W-:Y:S02]  /*0140*/  ISETP.GE.U32.AND P0, PT, R4.reuse, 0x4, PT ;  /* 0x000000040400780c */ /* 0x040fe40003f06070 */
[----:B------:R-:W-:-:S11]  /*0150*/  LOP3.LUT R0, R4, 0x3, RZ, 0xc0, !PT ;  /* 0x0000000304007812 */ /* 0x000fd600078ec0ff */
[----:B------:R-:W-:Y:S05]  /*0160*/  @!P0 BRA `(.L_x_2) ;  /* 0x0000000000c88947 */ /* 0x000fea0003800000 */
[----:B0-----:R-:W-:-:S05]  /*0170*/  LOP3.LUT R2, R4, 0x7ffffffc, RZ, 0xc0, !PT ;  /* 0x7ffffffc04027812 */ /* 0x001fca00078ec0ff */
[----:B------:R-:W-:-:S05]  /*0180*/  IMAD.MOV R2, RZ, RZ, -R2 ;  /* 0x000000ffff027224 */ /* 0x000fca00078e0a02 */
[----:B------:R-:W-:-:S13]  /*0190*/  ISETP.GE.AND P0, PT, R2, RZ, PT ;  /* 0x000000ff0200720c */ /* 0x000fda0003f06270 */
[----:B------:R-:W-:Y:S05]  /*01a0*/  @P0 BRA `(.L_x_3) ;  /* 0x00000000009c0947 */ /* 0x000fea0003800000 */
[----:B------:R-:W-:Y:S01]  /*01b0*/  IMAD.MOV R3, RZ, RZ, -R2 ;  /* 0x000000ffff037224 */ /* 0x000fe200078e0a02 */
[----:B------:R-:W-:-:S04]  /*01c0*/  PLOP3.LUT P0, PT, PT, PT, PT, 0x80, 0x8 ;  /* 0x000000000008781c */ /* 0x000fc80003f0f070 */
[----:B------:R-:W-:-:S13]  /*01d0*/  ISETP.GT.AND P1, PT, R3, 0xc, PT ;  /* 0x0000000c0300780c */ /* 0x000fda0003f24270 */
[----:B------:R-:W-:Y:S05]  /*01e0*/  @!P1 BRA `(.L_x_4) ;  /* 0x0000000000509947 */ /* 0x000fea0003800000 */
[----:B------:R-:W-:-:S13]  /*01f0*/  PLOP3.LUT P0, PT, PT, PT, PT, 0x8, 0x80 ;  /* 0x000000000080781c */ /* 0x000fda0003f0e170 */
.L_x_5:
[----:B------:R-:W-:Y:S01]  /*0200*/  BAR.SYNC.DEFER_BLOCKING 0x0 ;  /* 0x0000000000007b1d */ /* 0x000fe20000010000 */
[----:B------:R-:W-:-:S07]  /*0210*/  VIADD R2, R2, 0x10 ;  /* 0x0000001002027836 */ /* 0x000fce0000000000 */
[----:B------:R-:W-:Y:S08]  /*0220*/  BAR.SYNC.DEFER_BLOCKING 0x0 ;  /* 0x0000000000007b1d */ /* 0x000ff00000010000 */
        /* <DEDUP_REMOVED lines=13> */
[----:B------:R-:W-:Y:S01]  /*0300*/  BAR.SYNC.DEFER_BLOCKING 0x0 ;  /* 0x0000000000007b1d */ /* 0x000fe20000010000 */
[----:B------:R-:W-:-:S13]  /*0310*/  ISETP.GE.AND P1, PT, R2, -0xc, PT ;  /* 0xfffffff40200780c */ /* 0x000fda0003f26270 */
[----:B------:R-:W-:Y:S05]  /*0320*/  @!P1 BRA `(.L_x_5) ;  /* 0xfffffffc00b49947 */ /* 0x000fea000383ffff */
.L_x_4:
[----:B------:R-:W-:-:S05]  /*0330*/  IMAD.MOV R3, RZ, RZ, -R2 ;  /* 0x000000ffff037224 */ /* 0x000fca00078e0a02 */
[----:B------:R-:W-:-:S13]  /*0340*/  ISETP.GT.AND P1, PT, R3, 0x4, PT ;  /* 0x000000040300780c */ /* 0x000fda0003f24270 */
[----:B------:R-:W-:Y:S05]  /*0350*/  @!P1 BRA `(.L_x_6) ;  /* 0x0000000000289947 */ /* 0x000fea0003800000 */
        /* <DEDUP_REMOVED lines=8> */
[----:B------:R-:W-:Y:S01]  /*03e0*/  PLOP3.LUT P0, PT, PT, PT, PT, 0x8, 0x80 ;  /* 0x000000000080781c */ /* 0x000fe20003f0e170 */
[----:B------:R-:W-:-:S12]  /*03f0*/  VIADD R2, R2, 0x8 ;  /* 0x0000000802027836 */ /* 0x000fd80000000000 */
.L_x_6:
[----:B------:R-:W-:-:S13]  /*0400*/  ISETP.NE.OR P0, PT, R2, RZ, P0 ;  /* 0x000000ff0200720c */ /* 0x000fda0000705670 */
[----:B------:R-:W-:Y:S05]  /*0410*/  @!P0 BRA `(.L_x_2) ;  /* 0x00000000001c8947 */ /* 0x000fea0003800000 */
.L_x_3:
[----:B------:R-:W-:Y:S01]  /*0420*/  BAR.SYNC.DEFER_BLOCKING 0x0 ;  /* 0x0000000000007b1d */ /* 0x000fe20000010000 */
[----:B------:R-:W-:-:S07]  /*0430*/  VIADD R2, R2, 0x4 ;  /* 0x0000000402027836 */ /* 0x000fce0000000000 */
[----:B------:R-:W-:Y:S08]  /*0440*/  BAR.SYNC.DEFER_BLOCKING 0x0 ;  /* 0x0000000000007b1d */ /* 0x000ff00000010000 */
[----:B------:R-:W-:Y:S08]  /*0450*/  BAR.SYNC.DEFER_BLOCKING 0x0 ;  /* 0x0000000000007b1d */ /* 0x000ff00000010000 */
[----:B------:R-:W-:Y:S01]  /*0460*/  BAR.SYNC.DEFER_BLOCKING 0x0 ;  /* 0x0000000000007b1d */ /* 0x000fe20000010000 */
[----:B------:R-:W-:-:S13]  /*0470*/  ISETP.NE.AND P0, PT, R2, RZ, PT ;  /* 0x000000ff0200720c */ /* 0x000fda0003f05270 */
[----:B------:R-:W-:Y:S05]  /*0480*/  @P0 BRA `(.L_x_3) ;  /* 0xfffffffc00e40947 */ /* 0x000fea000383ffff */
.L_x_2:
[----:B------:R-:W-:-:S13]  /*0490*/  ISETP.NE.AND P0, PT, R0, RZ, PT ;  /* 0x000000ff0000720c */ /* 0x000fda0003f05270 */
[----:B------:R-:W-:Y:S05]  /*04a0*/  @!P0 EXIT ;  /* 0x000000000000894d */ /* 0x000fea0003800000 */
[----:B------:R-:W-:-:S07]  /*04b0*/  IMAD.MOV R0, RZ, RZ, -R0 ;  /* 0x000000ffff007224 */ /* 0x000fce00078e0a00 */
.L_x_7:
[----:B------:R-:W-:Y:S01]  /*04c0*/  VIADD R0, R0, 0x1 ;  /* 0x0000000100007836 */ /* 0x000fe20000000000 */
[----:B------:R-:W-:Y:S04]  /*04d0*/  BAR.SYNC.DEFER_BLOCKING 0x0 ;  /* 0x0000000000007b1d */ /* 0x000fe80000010000 */
[----:B------:R-:W-:-:S13]  /*04e0*/  ISETP.NE.AND P0, PT, R0, RZ, PT ;  /* 0x000000ff0000720c */ /* 0x000fda0003f05270 */
[----:B------:R-:W-:Y:S05]  /*04f0*/  @P0 BRA `(.L_x_7) ;  /* 0xfffffffc00f00947 */ /* 0x000fea000383ffff */
[----:B------:R-:W-:Y:S05]  /*0500*/  EXIT ;  /* 0x000000000000794d */ /* 0x000fea0003800000 */
.L_x_8:
[----:B------:R-:W-:-:S00]  /*0510*/  BRA `(.L_x_8) ;  /* 0xfffffffc00fc7947 */ /* 0x000fc0000383ffff */
[----:B------:R-:W-:-:S00]  /*0520*/  NOP ;  /* 0x0000000000007918 */ /* 0x000fc00000000000 */
        /* <DEDUP_REMOVED lines=13> */
.L_x_9:


//--------------------- .nv.shared.reserved.0     --------------------------
	.section	.nv.shared.reserved.0,"aw",@nobits
	.weak		__nv_reservedSMEM_offset_0_alias
	.size		__nv_reservedSMEM_offset_0_alias, 0, 64
	.other		__nv_reservedSMEM_offset_0_alias,@"STO_CUDA_RESERVED_SHARED STV_DEFAULT"
__nv_reservedSMEM_offset_0_alias:
	.zero		0
	.zero		64


//--------------------- .nv.constant0._Z9seventeenPjji --------------------------
	.section	.nv.constant0._Z9seventeenPjji,"a",@progbits
	.sectionflags	@""
	.align	4
.nv.constant0._Z9seventeenPjji:
	.zero		912


//--------------------- SYMBOLS --------------------------

	.type		.nv.reservedSmem.offset0,@object
	.size		.nv.reservedSmem.offset0,0x4
